//
// Generated by NVIDIA NVVM Compiler
//
// Compiler Build ID: CL-36424714
// Cuda compilation tools, release 13.0, V13.0.88
// Based on NVVM 20.0.0
//

.version 9.0
.target sm_100
.address_size 64

	// .globl	_Z19gemm_1d_blocktilingILi64ELi64ELi8ELi2EEvPKfS1_Pfiiiff
// _ZZ19gemm_1d_blocktilingILi64ELi64ELi8ELi2EEvPKfS1_PfiiiffE8B_shared has been demoted

.visible .entry _Z19gemm_1d_blocktilingILi64ELi64ELi8ELi2EEvPKfS1_Pfiiiff(
	.param .u64 .ptr .align 1 _Z19gemm_1d_blocktilingILi64ELi64ELi8ELi2EEvPKfS1_Pfiiiff_param_0,
	.param .u64 .ptr .align 1 _Z19gemm_1d_blocktilingILi64ELi64ELi8ELi2EEvPKfS1_Pfiiiff_param_1,
	.param .u64 .ptr .align 1 _Z19gemm_1d_blocktilingILi64ELi64ELi8ELi2EEvPKfS1_Pfiiiff_param_2,
	.param .u32 _Z19gemm_1d_blocktilingILi64ELi64ELi8ELi2EEvPKfS1_Pfiiiff_param_3,
	.param .u32 _Z19gemm_1d_blocktilingILi64ELi64ELi8ELi2EEvPKfS1_Pfiiiff_param_4,
	.param .u32 _Z19gemm_1d_blocktilingILi64ELi64ELi8ELi2EEvPKfS1_Pfiiiff_param_5,
	.param .f32 _Z19gemm_1d_blocktilingILi64ELi64ELi8ELi2EEvPKfS1_Pfiiiff_param_6,
	.param .f32 _Z19gemm_1d_blocktilingILi64ELi64ELi8ELi2EEvPKfS1_Pfiiiff_param_7
)
{
	.reg .pred 	%p<3>;
	.reg .b32 	%r<27>;
	.reg .b32 	%f<60>;
	.reg .b64 	%rd<29>;
	// demoted variable
	.shared .align 4 .b8 _ZZ19gemm_1d_blocktilingILi64ELi64ELi8ELi2EEvPKfS1_PfiiiffE8B_shared[2048];
	ld.param.u64 	%rd8, [_Z19gemm_1d_blocktilingILi64ELi64ELi8ELi2EEvPKfS1_Pfiiiff_param_0];
	ld.param.u64 	%rd9, [_Z19gemm_1d_blocktilingILi64ELi64ELi8ELi2EEvPKfS1_Pfiiiff_param_1];
	ld.param.u64 	%rd10, [_Z19gemm_1d_blocktilingILi64ELi64ELi8ELi2EEvPKfS1_Pfiiiff_param_2];
	ld.param.u32 	%r10, [_Z19gemm_1d_blocktilingILi64ELi64ELi8ELi2EEvPKfS1_Pfiiiff_param_4];
	ld.param.u32 	%r11, [_Z19gemm_1d_blocktilingILi64ELi64ELi8ELi2EEvPKfS1_Pfiiiff_param_5];
	ld.param.f32 	%f7, [_Z19gemm_1d_blocktilingILi64ELi64ELi8ELi2EEvPKfS1_Pfiiiff_param_6];
	ld.param.f32 	%f8, [_Z19gemm_1d_blocktilingILi64ELi64ELi8ELi2EEvPKfS1_Pfiiiff_param_7];
	mov.u32 	%r12, %ctaid.y;
	mov.u32 	%r13, %ctaid.x;
	mov.u32 	%r1, %tid.x;
	shr.u32 	%r2, %r1, 6;
	and.b32  	%r3, %r1, 63;
	shl.b32 	%r4, %r12, 6;
	shl.b32 	%r5, %r13, 6;
	setp.lt.s32 	%p1, %r11, 1;
	mov.f32 	%f58, 0f00000000;
	mov.f32 	%f59, %f58;
	@%p1 bra 	$L__BB0_3;
	mul.lo.s32 	%r15, %r11, %r4;
	mad.lo.s32 	%r16, %r10, %r2, %r3;
	and.b32  	%r17, %r1, 960;
	or.b32  	%r18, %r17, %r3;
	shl.b32 	%r19, %r18, 2;
	mov.u32 	%r20, _ZZ19gemm_1d_blocktilingILi64ELi64ELi8ELi2EEvPKfS1_PfiiiffE8B_shared;
	add.s32 	%r6, %r20, %r19;
	shl.b32 	%r21, %r10, 3;
	shl.b32 	%r22, %r3, 2;
	add.s32 	%r7, %r20, %r22;
	mul.wide.s32 	%rd11, %r16, 4;
	mul.wide.u32 	%rd12, %r5, 4;
	add.s64 	%rd13, %rd11, %rd12;
	cvta.to.global.u64 	%rd14, %rd9;
	add.s64 	%rd28, %rd14, %rd13;
	mul.wide.s32 	%rd2, %r21, 4;
	cvt.u64.u32 	%rd15, %r1;
	and.b64  	%rd16, %rd15, 960;
	mul.wide.u32 	%rd17, %r15, 4;
	add.s64 	%rd18, %rd16, %rd17;
	cvta.to.global.u64 	%rd19, %rd8;
	add.s64 	%rd20, %rd18, %rd19;
	add.s64 	%rd27, %rd20, 48;
	mov.b32 	%r26, 0;
	mov.f32 	%f58, 0f00000000;
$L__BB0_2:
	ld.global.f32 	%f11, [%rd28];
	st.shared.f32 	[%r6], %f11;
	bar.sync 	0;
	ld.shared.f32 	%f12, [%r7];
	ld.global.f32 	%f13, [%rd27+-16];
	fma.rn.f32 	%f14, %f12, %f13, %f59;
	ld.global.f32 	%f15, [%rd27+16];
	fma.rn.f32 	%f16, %f12, %f15, %f58;
	bar.sync 	0;
	ld.shared.f32 	%f17, [%r7+256];
	ld.global.f32 	%f18, [%rd27+-12];
	fma.rn.f32 	%f19, %f17, %f18, %f14;
	ld.global.f32 	%f20, [%rd27+20];
	fma.rn.f32 	%f21, %f17, %f20, %f16;
	bar.sync 	0;
	ld.shared.f32 	%f22, [%r7+512];
	ld.global.f32 	%f23, [%rd27+-8];
	fma.rn.f32 	%f24, %f22, %f23, %f19;
	ld.global.f32 	%f25, [%rd27+24];
	fma.rn.f32 	%f26, %f22, %f25, %f21;
	bar.sync 	0;
	ld.shared.f32 	%f27, [%r7+768];
	ld.global.f32 	%f28, [%rd27+-4];
	fma.rn.f32 	%f29, %f27, %f28, %f24;
	ld.global.f32 	%f30, [%rd27+28];
	fma.rn.f32 	%f31, %f27, %f30, %f26;
	bar.sync 	0;
	ld.shared.f32 	%f32, [%r7+1024];
	ld.global.f32 	%f33, [%rd27];
	fma.rn.f32 	%f34, %f32, %f33, %f29;
	add.s64 	%rd6, %rd27, 32;
	ld.global.f32 	%f35, [%rd27+32];
	fma.rn.f32 	%f36, %f32, %f35, %f31;
	bar.sync 	0;
	ld.shared.f32 	%f37, [%r7+1280];
	ld.global.f32 	%f38, [%rd27+4];
	fma.rn.f32 	%f39, %f37, %f38, %f34;
	ld.global.f32 	%f40, [%rd27+36];
	fma.rn.f32 	%f41, %f37, %f40, %f36;
	bar.sync 	0;
	ld.shared.f32 	%f42, [%r7+1536];
	ld.global.f32 	%f43, [%rd27+8];
	fma.rn.f32 	%f44, %f42, %f43, %f39;
	ld.global.f32 	%f45, [%rd27+40];
	fma.rn.f32 	%f46, %f42, %f45, %f41;
	bar.sync 	0;
	ld.shared.f32 	%f47, [%r7+1792];
	ld.global.f32 	%f48, [%rd27+12];
	fma.rn.f32 	%f59, %f47, %f48, %f44;
	ld.global.f32 	%f49, [%rd27+44];
	fma.rn.f32 	%f58, %f47, %f49, %f46;
	bar.sync 	0;
	add.s32 	%r26, %r26, 8;
	add.s64 	%rd28, %rd28, %rd2;
	setp.lt.s32 	%p2, %r26, %r11;
	mov.u64 	%rd27, %rd6;
	@%p2 bra 	$L__BB0_2;
$L__BB0_3:
	shl.b32 	%r23, %r2, 4;
	add.s32 	%r24, %r23, %r3;
	mad.lo.s32 	%r25, %r10, %r4, %r5;
	cvt.u64.u32 	%rd21, %r25;
	cvta.to.global.u64 	%rd22, %rd10;
	cvt.u64.u32 	%rd23, %r24;
	add.s64 	%rd24, %rd23, %rd21;
	shl.b64 	%rd25, %rd24, 2;
	add.s64 	%rd26, %rd22, %rd25;
	ld.global.f32 	%f50, [%rd26];
	mul.f32 	%f51, %f8, %f50;
	fma.rn.f32 	%f52, %f7, %f59, %f51;
	st.global.f32 	[%rd26], %f52;
	ld.global.f32 	%f53, [%rd26+32];
	mul.f32 	%f54, %f8, %f53;
	fma.rn.f32 	%f55, %f7, %f58, %f54;
	st.global.f32 	[%rd26+32], %f55;
	ret;

}


// ===== COMPILED SASS (sm_100) =====

	.target	sm_100

	.elftype	@"ET_EXEC"


//--------------------- .note.nv.tkinfo           --------------------------
	.section	.note.nv.tkinfo,"",@"SHT_NOTE"
	.sectionflags	@"SHF_NOTE_NV_TKINFO"
	.tkinfo
        /*0018*/ 	.word	0x00000002
        /*0030*/ 	.string	""
        /*0030*/ 	.string	"ptxas"
        /*0030*/ 	.string	"Cuda compilation tools, release 13.0, V13.0.88"
        /*0030*/ 	.string	"Build cuda_13.0.r13.0/compiler.36424714_0"
        /*0030*/ 	.string	"-arch sm_100 -m 64 "



//--------------------- .note.nv.cuinfo           --------------------------
	.section	.note.nv.cuinfo,"",@"SHT_NOTE"
	.sectionflags	@"SHF_NOTE_NV_CUINFO"
        /*0018*/ 	.short	0x0002
        /*001a*/ 	.short	0x0064
        /*001c*/ 	.short	0x0082
	.zero		2


//--------------------- .nv.info                  --------------------------
	.section	.nv.info,"",@"SHT_CUDA_INFO"
	.align	4


	//----- nvinfo : EIATTR_REGCOUNT
	.align		4
        /*0000*/ 	.byte	0x04, 0x2f
        /*0002*/ 	.short	(.L_1 - .L_0)
	.align		4
.L_0:
        /*0004*/ 	.word	index@(_Z19gemm_1d_blocktilingILi64ELi64ELi8ELi2EEvPKfS1_Pfiiiff)
        /*0008*/ 	.word	0x0000001d


	//----- nvinfo : EIATTR_FRAME_SIZE
	.align		4
.L_1:
        /*000c*/ 	.byte	0x04, 0x11
        /*000e*/ 	.short	(.L_3 - .L_2)
	.align		4
.L_2:
        /*0010*/ 	.word	index@(_Z19gemm_1d_blocktilingILi64ELi64ELi8ELi2EEvPKfS1_Pfiiiff)
        /*0014*/ 	.word	0x00000000


	//----- nvinfo : EIATTR_MIN_STACK_SIZE
	.align		4
.L_3:
        /*0018*/ 	.byte	0x04, 0x12
        /*001a*/ 	.short	(.L_5 - .L_4)
	.align		4
.L_4:
        /*001c*/ 	.word	index@(_Z19gemm_1d_blocktilingILi64ELi64ELi8ELi2EEvPKfS1_Pfiiiff)
        /*0020*/ 	.word	0x00000000
.L_5:


//--------------------- .nv.compat                --------------------------
	.section	.nv.compat,"",@"SHT_CUDA_COMPAT_INFO"
	.align	4
        /*0000*/ 	.byte	0x02, 0x09, 0x00, 0x00, 0x02, 0x02, 0x01, 0x00, 0x02, 0x05, 0x05, 0x00, 0x03, 0x07, 0x01, 0x01
        /*0010*/ 	.byte	0x02, 0x03, 0x00, 0x00, 0x02, 0x06, 0x01, 0x00, 0x04, 0x0b, 0x08, 0x00, 0x09, 0x00, 0x00, 0x00
        /*0020*/ 	.byte	0x00, 0x00, 0x00, 0x00


//--------------------- .nv.info._Z19gemm_1d_blocktilingILi64ELi64ELi8ELi2EEvPKfS1_Pfiiiff --------------------------
	.section	.nv.info._Z19gemm_1d_blocktilingILi64ELi64ELi8ELi2EEvPKfS1_Pfiiiff,"",@"SHT_CUDA_INFO"
	.sectionflags	@""
	.align	4


	//----- nvinfo : EIATTR_CUDA_API_VERSION
	.align		4
        /*0000*/ 	.byte	0x04, 0x37
        /*0002*/ 	.short	(.L_7 - .L_6)
.L_6:
        /*0004*/ 	.word	0x00000082


	//----- nvinfo : EIATTR_KPARAM_INFO
	.align		4
.L_7:
        /*0008*/ 	.byte	0x04, 0x17
        /*000a*/ 	.short	(.L_9 - .L_8)
.L_8:
        /*000c*/ 	.word	0x00000000
        /*0010*/ 	.short	0x0007
        /*0012*/ 	.short	0x0028
        /*0014*/ 	.byte	0x00, 0xf0, 0x11, 0x00


	//----- nvinfo : EIATTR_KPARAM_INFO
	.align		4
.L_9:
        /*0018*/ 	.byte	0x04, 0x17
        /*001a*/ 	.short	(.L_11 - .L_10)
.L_10:
        /*001c*/ 	.word	0x00000000
        /*0020*/ 	.short	0x0006
        /*0022*/ 	.short	0x0024
        /*0024*/ 	.byte	0x00, 0xf0, 0x11, 0x00


	//----- nvinfo : EIATTR_KPARAM_INFO
	.align		4
.L_11:
        /*0028*/ 	.byte	0x04, 0x17
        /*002a*/ 	.short	(.L_13 - .L_12)
.L_12:
        /*002c*/ 	.word	0x00000000
        /*0030*/ 	.short	0x0005
        /*0032*/ 	.short	0x0020
        /*0034*/ 	.byte	0x00, 0xf0, 0x11, 0x00


	//----- nvinfo : EIATTR_KPARAM_INFO
	.align		4
.L_13:
        /*0038*/ 	.byte	0x04, 0x17
        /*003a*/ 	.short	(.L_15 - .L_14)
.L_14:
        /*003c*/ 	.word	0x00000000
        /*0040*/ 	.short	0x0004
        /*0042*/ 	.short	0x001c
        /*0044*/ 	.byte	0x00, 0xf0, 0x11, 0x00


	//----- nvinfo : EIATTR_KPARAM_INFO
	.align		4
.L_15:
        /*0048*/ 	.byte	0x04, 0x17
        /*004a*/ 	.short	(.L_17 - .L_16)
.L_16:
        /*004c*/ 	.word	0x00000000
        /*0050*/ 	.short	0x0003
        /*0052*/ 	.short	0x0018
        /*0054*/ 	.byte	0x00, 0xf0, 0x11, 0x00


	//----- nvinfo : EIATTR_KPARAM_INFO
	.align		4
.L_17:
        /*0058*/ 	.byte	0x04, 0x17
        /*005a*/ 	.short	(.L_19 - .L_18)
.L_18:
        /*005c*/ 	.word	0x00000000
        /*0060*/ 	.short	0x0002
        /*0062*/ 	.short	0x0010
        /*0064*/ 	.byte	0x00, 0xf5, 0x21, 0x00


	//----- nvinfo : EIATTR_KPARAM_INFO
	.align		4
.L_19:
        /*0068*/ 	.byte	0x04, 0x17
        /*006a*/ 	.short	(.L_21 - .L_20)
.L_20:
        /*006c*/ 	.word	0x00000000
        /*0070*/ 	.short	0x0001
        /*0072*/ 	.short	0x0008
        /*0074*/ 	.byte	0x00, 0xf5, 0x21, 0x00


	//----- nvinfo : EIATTR_KPARAM_INFO
	.align		4
.L_21:
        /*0078*/ 	.byte	0x04, 0x17
        /*007a*/ 	.short	(.L_23 - .L_22)
.L_22:
        /*007c*/ 	.word	0x00000000
        /*0080*/ 	.short	0x0000
        /*0082*/ 	.short	0x0000
        /*0084*/ 	.byte	0x00, 0xf5, 0x21, 0x00


	//----- nvinfo : EIATTR_SPARSE_MMA_MASK
	.align		4
.L_23:
        /*0088*/ 	.byte	0x03, 0x50
        /*008a*/ 	.short	0x0000


	//----- nvinfo : EIATTR_MAXREG_COUNT
	.align		4
        /*008c*/ 	.byte	0x03, 0x1b
        /*008e*/ 	.short	0x00ff


	//----- nvinfo : EIATTR_NUM_BARRIERS
	.align		4
        /*0090*/ 	.byte	0x02, 0x4c
        /*0092*/ 	.byte	0x01
	.zero		1


	//----- nvinfo : EIATTR_MERCURY_ISA_VERSION
	.align		4
        /*0094*/ 	.byte	0x03, 0x5f
        /*0096*/ 	.short	0x0101


	//----- nvinfo : EIATTR_VRC_CTA_INIT_COUNT
	.align		4
        /*0098*/ 	.byte	0x02, 0x4a
	.zero		1
	.zero		1


	//----- nvinfo : EIATTR_EXIT_INSTR_OFFSETS
	.align		4
        /*009c*/ 	.byte	0x04, 0x1c
        /*009e*/ 	.short	(.L_25 - .L_24)


	//   ....[0]....
.L_24:
        /*00a0*/ 	.word	0x00000710


	//----- nvinfo : EIATTR_CBANK_PARAM_SIZE
	.align		4
.L_25:
        /*00a4*/ 	.byte	0x03, 0x19
        /*00a6*/ 	.short	0x002c


	//----- nvinfo : EIATTR_PARAM_CBANK
	.align		4
        /*00a8*/ 	.byte	0x04, 0x0a
        /*00aa*/ 	.short	(.L_27 - .L_26)
	.align		4
.L_26:
        /*00ac*/ 	.word	index@(.nv.constant0._Z19gemm_1d_blocktilingILi64ELi64ELi8ELi2EEvPKfS1_Pfiiiff)
        /*00b0*/ 	.short	0x0380
        /*00b2*/ 	.short	0x002c


	//----- nvinfo : EIATTR_SW_WAR
	.align		4
.L_27:
        /*00b4*/ 	.byte	0x04, 0x36
        /*00b6*/ 	.short	(.L_29 - .L_28)
.L_28:
        /*00b8*/ 	.word	0x00000008
.L_29:


//--------------------- .nv.callgraph             --------------------------
	.section	.nv.callgraph,"",@"SHT_CUDA_CALLGRAPH"
	.align	4
	.sectionentsize	8
	.align		4
        /*0000*/ 	.word	0x00000000
	.align		4
        /*0004*/ 	.word	0xffffffff
	.align		4
        /*0008*/ 	.word	0x00000000
	.align		4
        /*000c*/ 	.word	0xfffffffe
	.align		4
        /*0010*/ 	.word	0x00000000
	.align		4
        /*0014*/ 	.word	0xfffffffd
	.align		4
        /*0018*/ 	.word	0x00000000
	.align		4
        /*001c*/ 	.word	0xfffffffc


//--------------------- .text._Z19gemm_1d_blocktilingILi64ELi64ELi8ELi2EEvPKfS1_Pfiiiff --------------------------
	.section	.text._Z19gemm_1d_blocktilingILi64ELi64ELi8ELi2EEvPKfS1_Pfiiiff,"ax",@progbits
	.align	128
        .global         _Z19gemm_1d_blocktilingILi64ELi64ELi8ELi2EEvPKfS1_Pfiiiff
        .type           _Z19gemm_1d_blocktilingILi64ELi64ELi8ELi2EEvPKfS1_Pfiiiff,@function
        .size           _Z19gemm_1d_blocktilingILi64ELi64ELi8ELi2EEvPKfS1_Pfiiiff,(.L_x_3 - _Z19gemm_1d_blocktilingILi64ELi64ELi8ELi2EEvPKfS1_Pfiiiff)
        .other          _Z19gemm_1d_blocktilingILi64ELi64ELi8ELi2EEvPKfS1_Pfiiiff,@"STO_CUDA_ENTRY STV_DEFAULT"
_Z19gemm_1d_blocktilingILi64ELi64ELi8ELi2EEvPKfS1_Pfiiiff:
.text._Z19gemm_1d_blocktilingILi64ELi64ELi8ELi2EEvPKfS1_Pfiiiff:
[----:B------:R-:W-:Y:S08]  /*0000*/  LDC R1, c[0x0][0x37c] ;  /* 0x0000df00ff017b82 */ /* 0x000ff00000000800 */
[----:B------:R-:W0:Y:S01]  /*0010*/  LDC R19, c[0x0][0x3a0] ;  /* 0x0000e800ff137b82 */ /* 0x000e220000000800 */
[----:B------:R-:W1:Y:S01]  /*0020*/  S2R R7, SR_CTAID.X ;  /* 0x0000000000077919 */ /* 0x000e620000002500 */
[----:B------:R-:W2:Y:S01]  /*0030*/  LDCU.64 UR8, c[0x0][0x358] ;  /* 0x00006b00ff0877ac */ /* 0x000ea20008000a00 */
[----:B------:R-:W-:Y:S01]  /*0040*/  HFMA2 R14, -RZ, RZ, 0, 0 ;  /* 0x00000000ff0e7431 */ /* 0x000fe200000001ff */
[----:B------:R-:W-:Y:S01]  /*0050*/  MOV R13, RZ ;  /* 0x000000ff000d7202 */ /* 0x000fe20000000f00 */
[----:B------:R-:W3:Y:S03]  /*0060*/  S2R R15, SR_TID.X ;  /* 0x00000000000f7919 */ /* 0x000ee60000002100 */
[----:B------:R-:W4:Y:S08]  /*0070*/  S2UR UR5, SR_CTAID.Y ;  /* 0x00000000000579c3 */ /* 0x000f300000002600 */
[----:B------:R-:W2:Y:S01]  /*0080*/  LDC R0, c[0x0][0x39c] ;  /* 0x0000e700ff007b82 */ /* 0x000ea20000000800 */
[----:B0-----:R-:W-:Y:S01]  /*0090*/  ISETP.GE.AND P0, PT, R19, 0x1, PT ;  /* 0x000000011300780c */ /* 0x001fe20003f06270 */
[----:B----4-:R-:W-:Y:S01]  /*00a0*/  USHF.L.U32 UR5, UR5, 0x6, URZ ;  /* 0x0000000605057899 */ /* 0x010fe200080006ff */
[----:B-1----:R-:W-:-:S02]  /*00b0*/  SHF.L.U32 R7, R7, 0x6, RZ ;  /* 0x0000000607077819 */ /* 0x002fc400000006ff */
[----:B---3--:R-:W-:Y:S02]  /*00c0*/  SHF.R.U32.HI R8, RZ, 0x6, R15 ;  /* 0x00000006ff087819 */ /* 0x008fe4000001160f */
[----:B------:R-:W-:-:S07]  /*00d0*/  LOP3.LUT R9, R15, 0x3f, RZ, 0xc0, !PT ;  /* 0x0000003f0f097812 */ /* 0x000fce00078ec0ff */
[----:B------:R-:W-:Y:S05]  /*00e0*/  @!P0 BRA `(.L_x_0) ;  /* 0x0000000400448947 */ /* 0x000fea0003800000 */
[----:B------:R-:W0:Y:S01]  /*00f0*/  LDC R6, c[0x0][0x39c] ;  /* 0x0000e700ff067b82 */ /* 0x000e220000000800 */
[----:B------:R-:W1:Y:S01]  /*0100*/  LDCU.128 UR12, c[0x0][0x380] ;  /* 0x00007000ff0c77ac */ /* 0x000e620008000c00 */
[----:B------:R-:W-:Y:S01]  /*0110*/  LOP3.LUT R2, R15, 0x3c0, RZ, 0xc0, !PT ;  /* 0x000003c00f027812 */ /* 0x000fe200078ec0ff */
[----:B------:R-:W-:Y:S01]  /*0120*/  IMAD R5, R19, UR5, RZ ;  /* 0x0000000513057c24 */ /* 0x000fe2000f8e02ff */
[----:B------:R-:W-:Y:S01]  /*0130*/  MOV R3, RZ ;  /* 0x000000ff00037202 */ /* 0x000fe20000000f00 */
[----:B------:R-:W-:Y:S01]  /*0140*/  IMAD.WIDE.U32 R10, R7, 0x4, RZ ;  /* 0x00000004070a7825 */ /* 0x000fe200078e00ff */
[----:B------:R-:W-:Y:S01]  /*0150*/  UMOV UR4, 0x400 ;  /* 0x0000040000047882 */ /* 0x000fe20000000000 */
[----:B------:R-:W-:Y:S01]  /*0160*/  MOV R14, RZ ;  /* 0x000000ff000e7202 */ /* 0x000fe20000000f00 */
[----:B------:R-:W3:Y:S01]  /*0170*/  S2UR UR6, SR_CgaCtaId ;  /* 0x00000000000679c3 */ /* 0x000ee20000008800 */
[----:B------:R-:W-:-:S03]  /*0180*/  IMAD.WIDE.U32 R4, R5, 0x4, R2 ;  /* 0x0000000405047825 */ /* 0x000fc600078e0002 */
[----:B-1----:R-:W-:-:S04]  /*0190*/  IADD3 R12, P1, PT, R4, UR12, RZ ;  /* 0x0000000c040c7c10 */ /* 0x002fc8000ff3e0ff */
[----:B------:R-:W-:Y:S01]  /*01a0*/  IADD3 R12, P2, PT, R12, 0x30, RZ ;  /* 0x000000300c0c7810 */ /* 0x000fe20007f5e0ff */
[----:B0-----:R-:W-:-:S04]  /*01b0*/  IMAD R3, R8, R6, R9 ;  /* 0x0000000608037224 */ /* 0x001fc800078e0209 */
[----:B------:R-:W-:Y:S01]  /*01c0*/  IMAD.WIDE R10, R3, 0x4, R10 ;  /* 0x00000004030a7825 */ /* 0x000fe200078e020a */
[----:B------:R-:W-:Y:S01]  /*01d0*/  IADD3.X R3, PT, PT, RZ, UR13, R5, P2, P1 ;  /* 0x0000000dff037c10 */ /* 0x000fe200097e2405 */
[----:B---3--:R-:W-:Y:S01]  /*01e0*/  ULEA UR4, UR6, UR4, 0x18 ;  /* 0x0000000406047291 */ /* 0x008fe2000f8ec0ff */
[----:B------:R-:W-:Y:S02]  /*01f0*/  IADD3 R4, P0, PT, R10, UR14, RZ ;  /* 0x0000000e0a047c10 */ /* 0x000fe4000ff1e0ff */
[----:B------:R-:W-:Y:S02]  /*0200*/  LOP3.LUT R10, R2, 0x3f, R15, 0xf8, !PT ;  /* 0x0000003f020a7812 */ /* 0x000fe400078ef80f */
[----:B------:R-:W-:Y:S02]  /*0210*/  IADD3.X R5, PT, PT, R11, UR15, RZ, P0, !PT ;  /* 0x0000000f0b057c10 */ /* 0x000fe400087fe4ff */
[----:B------:R-:W-:Y:S02]  /*0220*/  SHF.L.U32 R11, R6, 0x3, RZ ;  /* 0x00000003060b7819 */ /* 0x000fe400000006ff */
[----:B------:R-:W-:-:S02]  /*0230*/  LEA R10, R10, UR4, 0x2 ;  /* 0x000000040a0a7c11 */ /* 0x000fc4000f8e10ff */
[----:B------:R-:W-:Y:S01]  /*0240*/  LEA R6, R9, UR4, 0x2 ;  /* 0x0000000409067c11 */ /* 0x000fe2000f8e10ff */
[----:B------:R-:W-:-:S06]  /*0250*/  UMOV UR4, URZ ;  /* 0x000000ff00047c82 */ /* 0x000fcc0008000000 */
.L_x_1:
[----:B--2---:R-:W2:Y:S01]  /*0260*/  LDG.E R15, desc[UR8][R4.64] ;  /* 0x00000008040f7981 */ /* 0x004ea2000c1e1900 */
[----:B------:R-:W-:-:S03]  /*0270*/  MOV R2, R12 ;  /* 0x0000000c00027202 */ /* 0x000fc60000000f00 */
[----:B--2---:R-:W-:Y:S01]  /*0280*/  STS [R10], R15 ;  /* 0x0000000f0a007388 */ /* 0x004fe20000000800 */
[----:B------:R-:W-:Y:S06]  /*0290*/  BAR.SYNC.DEFER_BLOCKING 0x0 ;  /* 0x0000000000007b1d */ /* 0x000fec0000010000 */
[----:B------:R-:W2:Y:S04]  /*02a0*/  LDG.E R21, desc[UR8][R2.64+-0x10] ;  /* 0xfffff00802157981 */ /* 0x000ea8000c1e1900 */
[----:B------:R-:W0:Y:S04]  /*02b0*/  LDS R22, [R6] ;  /* 0x0000000006167984 */ /* 0x000e280000000800 */
[----:B------:R-:W0:Y:S01]  /*02c0*/  LDG.E R23, desc[UR8][R2.64+0x10] ;  /* 0x0000100802177981 */ /* 0x000e22000c1e1900 */
[----:B------:R-:W-:Y:S06]  /*02d0*/  BAR.SYNC.DEFER_BLOCKING 0x0 ;  /* 0x0000000000007b1d */ /* 0x000fec0000010000 */
[----:B------:R-:W3:Y:S04]  /*02e0*/  LDG.E R25, desc[UR8][R2.64+-0xc] ;  /* 0xfffff40802197981 */ /* 0x000ee8000c1e1900 */
[----:B------:R-:W1:Y:S04]  /*02f0*/  LDS R24, [R6+0x100] ;  /* 0x0001000006187984 */ /* 0x000e680000000800 */
[----:B------:R-:W1:Y:S01]  /*0300*/  LDG.E R26, desc[UR8][R2.64+0x14] ;  /* 0x00001408021a7981 */ /* 0x000e62000c1e1900 */
[----:B------:R-:W-:Y:S06]  /*0310*/  BAR.SYNC.DEFER_BLOCKING 0x0 ;  /* 0x0000000000007b1d */ /* 0x000fec0000010000 */
[----:B------:R-:W4:Y:S04]  /*0320*/  LDG.E R18, desc[UR8][R2.64+0x18] ;  /* 0x0000180802127981 */ /* 0x000f28000c1e1900 */
[----:B------:R-:W5:Y:S04]  /*0330*/  LDG.E R20, desc[UR8][R2.64+-0x8] ;  /* 0xfffff80802147981 */ /* 0x000f68000c1e1900 */
[----:B------:R-:W4:Y:S01]  /*0340*/  LDS R17, [R6+0x200] ;  /* 0x0002000006117984 */ /* 0x000f220000000800 */
[----:B------:R-:W-:Y:S06]  /*0350*/  BAR.SYNC.DEFER_BLOCKING 0x0 ;  /* 0x0000000000007b1d */ /* 0x000fec0000010000 */
[----:B------:R-:W5:Y:S04]  /*0360*/  LDG.E R12, desc[UR8][R2.64+0x1c] ;  /* 0x00001c08020c7981 */ /* 0x000f68000c1e1900 */
[----:B------:R-:W5:Y:S04]  /*0370*/  LDG.E R16, desc[UR8][R2.64+-0x4] ;  /* 0xfffffc0802107981 */ /* 0x000f68000c1e1900 */
[----:B------:R-:W5:Y:S01]  /*0380*/  LDS R15, [R6+0x300] ;  /* 0x00030000060f7984 */ /* 0x000f620000000800 */
[----:B------:R-:W-:Y:S01]  /*0390*/  BAR.SYNC.DEFER_BLOCKING 0x0 ;  /* 0x0000000000007b1d */ /* 0x000fe20000010000 */
[C---:B0-----:R-:W-:Y:S01]  /*03a0*/  FFMA R23, R22.reuse, R23, R14 ;  /* 0x0000001716177223 */ /* 0x041fe2000000000e */
[----:B--2---:R-:W-:-:S04]  /*03b0*/  FFMA R21, R22, R21, R13 ;  /* 0x0000001516157223 */ /* 0x004fc8000000000d */
[----:B------:R-:W0:Y:S01]  /*03c0*/  LDS R22, [R6+0x400] ;  /* 0x0004000006167984 */ /* 0x000e220000000800 */
[----:B-1----:R-:W-:-:S03]  /*03d0*/  FFMA R23, R24, R26, R23 ;  /* 0x0000001a18177223 */ /* 0x002fc60000000017 */
[----:B------:R-:W0:Y:S01]  /*03e0*/  LDG.E R26, desc[UR8][R2.64] ;  /* 0x00000008021a7981 */ /* 0x000e22000c1e1900 */
[----:B---3--:R-:W-:Y:S01]  /*03f0*/  FFMA R14, R24, R25, R21 ;  /* 0x00000019180e7223 */ /* 0x008fe20000000015 */
[C---:B----4-:R-:W-:Y:S02]  /*0400*/  FFMA R18, R17.reuse, R18, R23 ;  /* 0x0000001211127223 */ /* 0x050fe40000000017 */
[----:B------:R-:W2:Y:S01]  /*0410*/  LDG.E R23, desc[UR8][R2.64+0x20] ;  /* 0x0000200802177981 */ /* 0x000ea2000c1e1900 */
[----:B------:R-:W-:Y:S01]  /*0420*/  BAR.SYNC.DEFER_BLOCKING 0x0 ;  /* 0x0000000000007b1d */ /* 0x000fe20000010000 */
[----:B-----5:R-:W-:-:S05]  /*0430*/  FFMA R14, R17, R20, R14 ;  /* 0x00000014110e7223 */ /* 0x020fca000000000e */
[----:B------:R-:W3:Y:S04]  /*0440*/  LDG.E R13, desc[UR8][R2.64+0x4] ;  /* 0x00000408020d7981 */ /* 0x000ee8000c1e1900 */
[----:B------:R-:W4:Y:S04]  /*0450*/  LDG.E R17, desc[UR8][R2.64+0x24] ;  /* 0x0000240802117981 */ /* 0x000f28000c1e1900 */
[----:B------:R-:W3:Y:S01]  /*0460*/  LDS R24, [R6+0x500] ;  /* 0x0005000006187984 */ /* 0x000ee20000000800 */
[----:B------:R-:W-:Y:S01]  /*0470*/  BAR.SYNC.DEFER_BLOCKING 0x0 ;  /* 0x0000000000007b1d */ /* 0x000fe20000010000 */
[----:B------:R-:W-:-:S05]  /*0480*/  FFMA R12, R15, R12, R18 ;  /* 0x0000000c0f0c7223 */ /* 0x000fca0000000012 */
[----:B------:R-:W5:Y:S04]  /*0490*/  LDG.E R18, desc[UR8][R2.64+0x8] ;  /* 0x0000080802127981 */ /* 0x000f68000c1e1900 */
[----:B------:R-:W5:Y:S04]  /*04a0*/  LDG.E R20, desc[UR8][R2.64+0x28] ;  /* 0x0000280802147981 */ /* 0x000f68000c1e1900 */
[----:B------:R-:W5:Y:S01]  /*04b0*/  LDS R21, [R6+0x600] ;  /* 0x0006000006157984 */ /* 0x000f620000000800 */
[----:B------:R-:W-:Y:S01]  /*04c0*/  FFMA R25, R15, R16, R14 ;  /* 0x000000100f197223 */ /* 0x000fe2000000000e */
[----:B------:R-:W-:Y:S06]  /*04d0*/  BAR.SYNC.DEFER_BLOCKING 0x0 ;  /* 0x0000000000007b1d */ /* 0x000fec0000010000 */
[----:B------:R-:W5:Y:S04]  /*04e0*/  LDG.E R16, desc[UR8][R2.64+0xc] ;  /* 0x00000c0802107981 */ /* 0x000f68000c1e1900 */
[----:B------:R1:W5:Y:S04]  /*04f0*/  LDG.E R14, desc[UR8][R2.64+0x2c] ;  /* 0x00002c08020e7981 */ /* 0x000368000c1e1900 */
[----:B------:R-:W5:Y:S01]  /*0500*/  LDS R15, [R6+0x700] ;  /* 0x00070000060f7984 */ /* 0x000f620000000800 */
[----:B------:R-:W-:Y:S01]  /*0510*/  UIADD3 UR4, UPT, UPT, UR4, 0x8, URZ ;  /* 0x0000000804047890 */ /* 0x000fe2000fffe0ff */
[----:B------:R-:W-:-:S04]  /*0520*/  IMAD.WIDE R4, R11, 0x4, R4 ;  /* 0x000000040b047825 */ /* 0x000fc800078e0204 */
[C---:B0-----:R-:W-:Y:S01]  /*0530*/  FFMA R25, R22.reuse, R26, R25 ;  /* 0x0000001a16197223 */ /* 0x041fe20000000019 */
[----:B--2---:R-:W-:Y:S01]  /*0540*/  FFMA R22, R22, R23, R12 ;  /* 0x0000001716167223 */ /* 0x004fe2000000000c */
[----:B------:R-:W-:Y:S01]  /*0550*/  BAR.SYNC.DEFER_BLOCKING 0x0 ;  /* 0x0000000000007b1d */ /* 0x000fe20000010000 */
[----:B------:R-:W-:-:S04]  /*0560*/  IADD3 R12, P0, PT, R2, 0x20, RZ ;  /* 0x00000020020c7810 */ /* 0x000fc80007f1e0ff */
[----:B-1----:R-:W-:Y:S02]  /*0570*/  IADD3.X R3, PT, PT, RZ, R3, RZ, P0, !PT ;  /* 0x00000003ff037210 */ /* 0x002fe400007fe4ff */
[----:B------:R-:W-:Y:S01]  /*0580*/  ISETP.LE.AND P0, PT, R19, UR4, PT ;  /* 0x0000000413007c0c */ /* 0x000fe2000bf03270 */
[C---:B---3--:R-:W-:Y:S01]  /*0590*/  FFMA R26, R24.reuse, R13, R25 ;  /* 0x0000000d181a7223 */ /* 0x048fe20000000019 */
[----:B----4-:R-:W-:-:S03]  /*05a0*/  FFMA R17, R24, R17, R22 ;  /* 0x0000001118117223 */ /* 0x010fc60000000016 */
[C---:B-----5:R-:W-:Y:S01]  /*05b0*/  FFMA R18, R21.reuse, R18, R26 ;  /* 0x0000001215127223 */ /* 0x060fe2000000001a */
[----:B------:R-:W-:-:S03]  /*05c0*/  FFMA R17, R21, R20, R17 ;  /* 0x0000001415117223 */ /* 0x000fc60000000011 */
[C---:B------:R-:W-:Y:S01]  /*05d0*/  FFMA R13, R15.reuse, R16, R18 ;  /* 0x000000100f0d7223 */ /* 0x040fe20000000012 */
[----:B------:R-:W-:-:S03]  /*05e0*/  FFMA R14, R15, R14, R17 ;  /* 0x0000000e0f0e7223 */ /* 0x000fc60000000011 */
[----:B------:R-:W-:Y:S05]  /*05f0*/  @!P0 BRA `(.L_x_1) ;  /* 0xfffffffc00188947 */ /* 0x000fea000383ffff */
.L_x_0:
[----:B------:R-:W0:Y:S01]  /*0600*/  LDCU.64 UR6, c[0x0][0x390] ;  /* 0x00007200ff0677ac */ /* 0x000e220008000a00 */
[----:B--2---:R-:W-:Y:S01]  /*0610*/  IMAD R7, R0, UR5, R7 ;  /* 0x0000000500077c24 */ /* 0x004fe2000f8e0207 */
[----:B------:R-:W-:Y:S01]  /*0620*/  LEA R8, R8, R9, 0x4 ;  /* 0x0000000908087211 */ /* 0x000fe200078e20ff */
[----:B------:R-:W1:Y:S03]  /*0630*/  LDCU UR4, c[0x0][0x3a8] ;  /* 0x00007500ff0477ac */ /* 0x000e660008000800 */
[----:B------:R-:W-:Y:S01]  /*0640*/  IADD3 R7, P0, PT, R8, R7, RZ ;  /* 0x0000000708077210 */ /* 0x000fe20007f1e0ff */
[----:B------:R-:W2:Y:S03]  /*0650*/  LDCU UR5, c[0x0][0x3a4] ;  /* 0x00007480ff0577ac */ /* 0x000ea60008000800 */
[----:B------:R-:W-:-:S02]  /*0660*/  IADD3.X R0, PT, PT, RZ, RZ, RZ, P0, !PT ;  /* 0x000000ffff007210 */ /* 0x000fc400007fe4ff */
[----:B0-----:R-:W-:-:S04]  /*0670*/  LEA R2, P0, R7, UR6, 0x2 ;  /* 0x0000000607027c11 */ /* 0x001fc8000f8010ff */
[----:B------:R-:W-:-:S05]  /*0680*/  LEA.HI.X R3, R7, UR7, R0, 0x2, P0 ;  /* 0x0000000707037c11 */ /* 0x000fca00080f1400 */
[----:B------:R-:W1:Y:S04]  /*0690*/  LDG.E R0, desc[UR8][R2.64] ;  /* 0x0000000802007981 */ /* 0x000e68000c1e1900 */
[----:B------:R-:W3:Y:S01]  /*06a0*/  LDG.E R4, desc[UR8][R2.64+0x20] ;  /* 0x0000200802047981 */ /* 0x000ee2000c1e1900 */
[----:B-1----:R-:W-:Y:S01]  /*06b0*/  FMUL R0, R0, UR4 ;  /* 0x0000000400007c20 */ /* 0x002fe20008400000 */
[----:B---3--:R-:W-:-:S03]  /*06c0*/  FMUL R5, R4, UR4 ;  /* 0x0000000404057c20 */ /* 0x008fc60008400000 */
[----:B--2---:R-:W-:Y:S01]  /*06d0*/  FFMA R13, R13, UR5, R0 ;  /* 0x000000050d0d7c23 */ /* 0x004fe20008000000 */
[----:B------:R-:W-:-:S04]  /*06e0*/  FFMA R5, R14, UR5, R5 ;  /* 0x000000050e057c23 */ /* 0x000fc80008000005 */
[----:B------:R-:W-:Y:S04]  /*06f0*/  STG.E desc[UR8][R2.64], R13 ;  /* 0x0000000d02007986 */ /* 0x000fe8000c101908 */
[----:B------:R-:W-:Y:S01]  /*0700*/  STG.E desc[UR8][R2.64+0x20], R5 ;  /* 0x0000200502007986 */ /* 0x000fe2000c101908 */
[----:B------:R-:W-:Y:S05]  /*0710*/  EXIT ;  /* 0x000000000000794d */ /* 0x000fea0003800000 */
.L_x_2:
[----:B------:R-:W-:-:S00]  /*0720*/  BRA `(.L_x_2) ;  /* 0xfffffffc00fc7947 */ /* 0x000fc0000383ffff */
[----:B------:R-:W-:-:S00]  /*0730*/  NOP ;  /* 0x0000000000007918 */ /* 0x000fc00000000000 */
        /* <DEDUP_REMOVED lines=12> */
.L_x_3:


//--------------------- .nv.shared._Z19gemm_1d_blocktilingILi64ELi64ELi8ELi2EEvPKfS1_Pfiiiff --------------------------
	.section	.nv.shared._Z19gemm_1d_blocktilingILi64ELi64ELi8ELi2EEvPKfS1_Pfiiiff,"aw",@nobits
	.sectionflags	@""
	.align	4
.nv.shared._Z19gemm_1d_blocktilingILi64ELi64ELi8ELi2EEvPKfS1_Pfiiiff:
	.zero		3072


//--------------------- .nv.shared.reserved.0     --------------------------
	.section	.nv.shared.reserved.0,"aw",@nobits
	.weak		__nv_reservedSMEM_offset_0_alias
	.size		__nv_reservedSMEM_offset_0_alias, 0, 64
	.other		__nv_reservedSMEM_offset_0_alias,@"STO_CUDA_RESERVED_SHARED STV_DEFAULT"
__nv_reservedSMEM_offset_0_alias:
	.zero		0
	.zero		64


//--------------------- .nv.constant0._Z19gemm_1d_blocktilingILi64ELi64ELi8ELi2EEvPKfS1_Pfiiiff --------------------------
	.section	.nv.constant0._Z19gemm_1d_blocktilingILi64ELi64ELi8ELi2EEvPKfS1_Pfiiiff,"a",@progbits
	.sectionflags	@""
	.align	4
.nv.constant0._Z19gemm_1d_blocktilingILi64ELi64ELi8ELi2EEvPKfS1_Pfiiiff:
	.zero		940


//--------------------- SYMBOLS --------------------------

	.type		.nv.reservedSmem.offset0,@object
	.size		.nv.reservedSmem.offset0,0x4
	.type		.nv.reservedSmem.cap,@object
	.size		.nv.reservedSmem.cap,0x4
